	.headerflags	@"EF_CUDA_TEXMODE_UNIFIED EF_CUDA_64BIT_ADDRESS EF_CUDA_ACCELERATORS EF_CUDA_SM90 EF_CUDA_VIRTUAL_SM(EF_CUDA_SM90)"
	.elftype	@"ET_EXEC"


//--------------------- .nv.info                  --------------------------
	.section	.nv.info,"",@"SHT_CUDA_INFO"
	.align	4


	//----- nvinfo : EIATTR_REGCOUNT
	.align		4
        /*0000*/ 	.byte	0x04, 0x2f
        /*0002*/ 	.short	(.L_3 - .L_2)
	.align		4
.L_2:
        /*0004*/ 	.word	index@(triton_poi_fused__native_batch_norm_legit_no_training_41)
        /*0008*/ 	.word	0x00000012


	//----- nvinfo : EIATTR_MIN_STACK_SIZE
	.align		4
.L_3:
        /*000c*/ 	.byte	0x04, 0x12
        /*000e*/ 	.short	(.L_5 - .L_4)
	.align		4
.L_4:
        /*0010*/ 	.word	index@(triton_poi_fused__native_batch_norm_legit_no_training_41)
        /*0014*/ 	.word	0x00000000


	//----- nvinfo : EIATTR_FRAME_SIZE
	.align		4
.L_5:
        /*0018*/ 	.byte	0x04, 0x11
        /*001a*/ 	.short	(.L_7 - .L_6)
	.align		4
.L_6:
        /*001c*/ 	.word	index@(triton_poi_fused__native_batch_norm_legit_no_training_41)
        /*0020*/ 	.word	0x00000000


	//----- nvinfo : EIATTR_MIN_STACK_SIZE
	.align		4
.L_7:
        /*0024*/ 	.byte	0x04, 0x12
        /*0026*/ 	.short	(.L_9 - .L_8)
	.align		4
.L_8:
        /*0028*/ 	.word	index@(triton_poi_fused__native_batch_norm_legit_no_training_41)
        /*002c*/ 	.word	0x00000000
.L_9:


//--------------------- .nv.info.triton_poi_fused__native_batch_norm_legit_no_training_41 --------------------------
	.section	.nv.info.triton_poi_fused__native_batch_norm_legit_no_training_41,"",@"SHT_CUDA_INFO"
	.sectionflags	@""
	.align	4


	//----- nvinfo : EIATTR_CUDA_API_VERSION
	.align		4
        /*0000*/ 	.byte	0x04, 0x37
        /*0002*/ 	.short	(.L_11 - .L_10)
.L_10:
        /*0004*/ 	.word	0x0000007c


	//----- nvinfo : EIATTR_KPARAM_INFO
	.align		4
.L_11:
        /*0008*/ 	.byte	0x04, 0x17
        /*000a*/ 	.short	(.L_13 - .L_12)
.L_12:
        /*000c*/ 	.word	0x00000000
        /*0010*/ 	.short	0x0006
        /*0012*/ 	.short	0x0030
        /*0014*/ 	.byte	0x00, 0xf0, 0x11, 0x00


	//----- nvinfo : EIATTR_KPARAM_INFO
	.align		4
.L_13:
        /*0018*/ 	.byte	0x04, 0x17
        /*001a*/ 	.short	(.L_15 - .L_14)
.L_14:
        /*001c*/ 	.word	0x00000000
        /*0020*/ 	.short	0x0005
        /*0022*/ 	.short	0x0028
        /*0024*/ 	.byte	0x00, 0xf4, 0x21, 0x00


	//----- nvinfo : EIATTR_KPARAM_INFO
	.align		4
.L_15:
        /*0028*/ 	.byte	0x04, 0x17
        /*002a*/ 	.short	(.L_17 - .L_16)
.L_16:
        /*002c*/ 	.word	0x00000000
        /*0030*/ 	.short	0x0004
        /*0032*/ 	.short	0x0020
        /*0034*/ 	.byte	0x00, 0xf4, 0x21, 0x00


	//----- nvinfo : EIATTR_KPARAM_INFO
	.align		4
.L_17:
        /*0038*/ 	.byte	0x04, 0x17
        /*003a*/ 	.short	(.L_19 - .L_18)
.L_18:
        /*003c*/ 	.word	0x00000000
        /*0040*/ 	.short	0x0003
        /*0042*/ 	.short	0x0018
        /*0044*/ 	.byte	0x00, 0xf4, 0x21, 0x00


	//----- nvinfo : EIATTR_KPARAM_INFO
	.align		4
.L_19:
        /*0048*/ 	.byte	0x04, 0x17
        /*004a*/ 	.short	(.L_21 - .L_20)
.L_20:
        /*004c*/ 	.word	0x00000000
        /*0050*/ 	.short	0x0002
        /*0052*/ 	.short	0x0010
        /*0054*/ 	.byte	0x00, 0xf4, 0x21, 0x00


	//----- nvinfo : EIATTR_KPARAM_INFO
	.align		4
.L_21:
        /*0058*/ 	.byte	0x04, 0x17
        /*005a*/ 	.short	(.L_23 - .L_22)
.L_22:
        /*005c*/ 	.word	0x00000000
        /*0060*/ 	.short	0x0001
        /*0062*/ 	.short	0x0008
        /*0064*/ 	.byte	0x00, 0xf4, 0x21, 0x00


	//----- nvinfo : EIATTR_KPARAM_INFO
	.align		4
.L_23:
        /*0068*/ 	.byte	0x04, 0x17
        /*006a*/ 	.short	(.L_25 - .L_24)
.L_24:
        /*006c*/ 	.word	0x00000000
        /*0070*/ 	.short	0x0000
        /*0072*/ 	.short	0x0000
        /*0074*/ 	.byte	0x00, 0xf4, 0x21, 0x00


	//----- nvinfo : EIATTR_SPARSE_MMA_MASK
	.align		4
.L_25:
        /*0078*/ 	.byte	0x03, 0x50
        /*007a*/ 	.short	0x0000


	//----- nvinfo : EIATTR_MAXREG_COUNT
	.align		4
        /*007c*/ 	.byte	0x03, 0x1b
        /*007e*/ 	.short	0x00ff


	//----- nvinfo : EIATTR_EXIT_INSTR_OFFSETS
	.align		4
        /*0080*/ 	.byte	0x04, 0x1c
        /*0082*/ 	.short	(.L_27 - .L_26)


	//   ....[0]....
.L_26:
        /*0084*/ 	.word	0x000002d0


	//   ....[1]....
        /*0088*/ 	.word	0x000002f0


	//----- nvinfo : EIATTR_REQNTID
	.align		4
.L_27:
        /*008c*/ 	.byte	0x04, 0x10
        /*008e*/ 	.short	(.L_29 - .L_28)
.L_28:
        /*0090*/ 	.word	0x00000080
        /*0094*/ 	.word	0x00000001
        /*0098*/ 	.word	0x00000001


	//----- nvinfo : EIATTR_CBANK_PARAM_SIZE
	.align		4
.L_29:
        /*009c*/ 	.byte	0x03, 0x19
        /*009e*/ 	.short	0x0034


	//----- nvinfo : EIATTR_PARAM_CBANK
	.align		4
        /*00a0*/ 	.byte	0x04, 0x0a
        /*00a2*/ 	.short	(.L_31 - .L_30)
	.align		4
.L_30:
        /*00a4*/ 	.word	index@(.nv.constant0.triton_poi_fused__native_batch_norm_legit_no_training_41)
        /*00a8*/ 	.short	0x0210
        /*00aa*/ 	.short	0x0034


	//----- nvinfo : EIATTR_SW_WAR
	.align		4
.L_31:
        /*00ac*/ 	.byte	0x04, 0x36
        /*00ae*/ 	.short	(.L_33 - .L_32)
.L_32:
        /*00b0*/ 	.word	0x00000008
.L_33:


//--------------------- .nv.callgraph             --------------------------
	.section	.nv.callgraph,"",@"SHT_CUDA_CALLGRAPH"
	.align	4
	.sectionentsize	8
	.align		4
        /*0000*/ 	.word	0x00000000
	.align		4
        /*0004*/ 	.word	0xffffffff
	.align		4
        /*0008*/ 	.word	0x00000000
	.align		4
        /*000c*/ 	.word	0xfffffffe
	.align		4
        /*0010*/ 	.word	0x00000000
	.align		4
        /*0014*/ 	.word	0xfffffffd
	.align		4
        /*0018*/ 	.word	0x00000000
	.align		4
        /*001c*/ 	.word	0xfffffffc


//--------------------- .nv.constant4             --------------------------
	.section	.nv.constant4,"a",@progbits
	.align	8
	.align		8
.nv.constant4:
        /*0000*/ 	.dword	_$_str
	.align		8
        /*0008*/ 	.dword	_$_str_$_2


//--------------------- .text.triton_poi_fused__native_batch_norm_legit_no_training_41 --------------------------
	.section	.text.triton_poi_fused__native_batch_norm_legit_no_training_41,"ax",@progbits
	.align	128
        .global         triton_poi_fused__native_batch_norm_legit_no_training_41
        .type           triton_poi_fused__native_batch_norm_legit_no_training_41,@function
        .size           triton_poi_fused__native_batch_norm_legit_no_training_41,(.L_x_1 - triton_poi_fused__native_batch_norm_legit_no_training_41)
        .other          triton_poi_fused__native_batch_norm_legit_no_training_41,@"STO_CUDA_ENTRY STV_DEFAULT"
triton_poi_fused__native_batch_norm_legit_no_training_41:
.text.triton_poi_fused__native_batch_norm_legit_no_training_41:
[----:B------:R-:W0:Y:S01]  /*0000*/  LDC R1, c[0x0][0x28] ;  /* 0x00000a00ff017b82 */ /* 0x000e220000000800 */
[----:B------:R-:W1:Y:S07]  /*0010*/  S2R R0, SR_TID.X ;  /* 0x0000000000007919 */ /* 0x000e6e0000002100 */
[----:B------:R-:W2:Y:S01]  /*0020*/  LDC.64 R8, c[0x0][0x220] ;  /* 0x00008800ff087b82 */ /* 0x000ea20000000a00 */
[----:B------:R-:W-:Y:S01]  /*0030*/  HFMA2.MMA R14, -RZ, RZ, 0, 0 ;  /* 0x00000000ff0e7435 */ /* 0x000fe200000001ff */
[----:B------:R-:W-:Y:S01]  /*0040*/  ULDC.64 UR4, c[0x0][0x208] ;  /* 0x0000820000047ab9 */ /* 0x000fe20000000a00 */
[----:B------:R-:W3:Y:S05]  /*0050*/  S2R R3, SR_CTAID.X ;  /* 0x0000000000037919 */ /* 0x000eea0000002500 */
[----:B------:R-:W4:Y:S08]  /*0060*/  LDC.64 R4, c[0x0][0x210] ;  /* 0x00008400ff047b82 */ /* 0x000f300000000a00 */
[----:B------:R-:W5:Y:S08]  /*0070*/  LDC.64 R6, c[0x0][0x218] ;  /* 0x00008600ff067b82 */ /* 0x000f700000000a00 */
[----:B------:R-:W5:Y:S01]  /*0080*/  LDC.64 R10, c[0x0][0x228] ;  /* 0x00008a00ff0a7b82 */ /* 0x000f620000000a00 */
[----:B-1----:R-:W-:-:S07]  /*0090*/  LOP3.LUT R0, R0, 0x7f, RZ, 0xc0, !PT ;  /* 0x0000007f00007812 */ /* 0x002fce00078ec0ff */
[----:B------:R-:W1:Y:S01]  /*00a0*/  LDC.64 R12, c[0x0][0x230] ;  /* 0x00008c00ff0c7b82 */ /* 0x000e620000000a00 */
[----:B---3--:R-:W-:-:S04]  /*00b0*/  LEA R0, R3, R0, 0x7 ;  /* 0x0000000003007211 */ /* 0x008fc800078e38ff */
[C---:B------:R-:W-:Y:S01]  /*00c0*/  ISETP.GE.AND P2, PT, R0.reuse, 0x5400, PT ;  /* 0x000054000000780c */ /* 0x040fe20003f46270 */
[----:B------:R-:W-:-:S05]  /*00d0*/  IMAD.HI R2, R0, 0x30c30c31, RZ ;  /* 0x30c30c3100027827 */ /* 0x000fca00078e02ff */
[----:B------:R-:W-:-:S04]  /*00e0*/  SHF.R.U32.HI R3, RZ, 0x1f, R2 ;  /* 0x0000001fff037819 */ /* 0x000fc80000011602 */
[----:B------:R-:W-:-:S05]  /*00f0*/  LEA.HI.SX32 R3, R2, R3, 0x18 ;  /* 0x0000000302037211 */ /* 0x000fca00078fc2ff */
[----:B------:R-:W-:-:S04]  /*0100*/  IMAD R15, R3, -0x540, R0 ;  /* 0xfffffac0030f7824 */ /* 0x000fc800078e0200 */
[----:B--2---:R-:W-:-:S05]  /*0110*/  IMAD.WIDE R8, R15, 0x4, R8 ;  /* 0x000000040f087825 */ /* 0x004fca00078e0208 */
[----:B------:R2:W3:Y:S01]  /*0120*/  @!P2 LDG.E.EL R14, desc[UR4][R8.64] ;  /* 0x00000004080ea981 */ /* 0x0004e2000c2e1900 */
[----:B------:R-:W-:Y:S01]  /*0130*/  CS2R R2, SRZ ;  /* 0x0000000000027805 */ /* 0x000fe2000001ff00 */
[----:B----4-:R-:W-:-:S04]  /*0140*/  IMAD.WIDE R4, R0, 0x4, R4 ;  /* 0x0000000400047825 */ /* 0x010fc800078e0204 */
[C---:B-----5:R-:W-:Y:S01]  /*0150*/  IMAD.WIDE R6, R15.reuse, 0x4, R6 ;  /* 0x000000040f067825 */ /* 0x060fe200078e0206 */
[----:B------:R4:W5:Y:S03]  /*0160*/  @!P2 LDG.E R2, desc[UR4][R4.64] ;  /* 0x000000040402a981 */ /* 0x000966000c1e1900 */
[C---:B0-2---:R-:W-:Y:S01]  /*0170*/  IMAD.WIDE R8, R15.reuse, 0x4, R10 ;  /* 0x000000040f087825 */ /* 0x045fe200078e020a */
[----:B------:R0:W5:Y:S03]  /*0180*/  @!P2 LDG.E.EL R3, desc[UR4][R6.64] ;  /* 0x000000040603a981 */ /* 0x000166000c2e1900 */
[----:B-1----:R-:W-:Y:S01]  /*0190*/  IMAD.WIDE R10, R15, 0x4, R12 ;  /* 0x000000040f0a7825 */ /* 0x002fe200078e020c */
[----:B------:R-:W-:Y:S01]  /*01a0*/  CS2R R12, SRZ ;  /* 0x00000000000c7805 */ /* 0x000fe2000001ff00 */
[----:B----4-:R-:W1:Y:S05]  /*01b0*/  LDC.64 R4, c[0x0][0x238] ;  /* 0x00008e00ff047b82 */ /* 0x010e6a0000000a00 */
[----:B------:R-:W2:Y:S04]  /*01c0*/  @!P2 LDG.E.EL R12, desc[UR4][R8.64] ;  /* 0x00000004080ca981 */ /* 0x000ea8000c2e1900 */
[----:B------:R-:W2:Y:S01]  /*01d0*/  @!P2 LDG.E.EL R13, desc[UR4][R10.64] ;  /* 0x000000040a0da981 */ /* 0x000ea2000c2e1900 */
[----:B0-----:R-:W-:Y:S01]  /*01e0*/  MOV R6, 0x3e800000 ;  /* 0x3e80000000067802 */ /* 0x001fe20000000f00 */
[----:B---3--:R-:W-:-:S04]  /*01f0*/  FADD R14, R14, 9.9999997473787516356e-06 ;  /* 0x3727c5ac0e0e7421 */ /* 0x008fc80000000000 */
[----:B------:R-:W0:Y:S01]  /*0200*/  MUFU.SQRT R15, R14 ;  /* 0x0000000e000f7308 */ /* 0x000e220000002000 */
[----:B-----5:R-:W-:Y:S01]  /*0210*/  FADD R2, -R3, R2 ;  /* 0x0000000203027221 */ /* 0x020fe20000000100 */
[C---:B0-----:R-:W-:Y:S02]  /*0220*/  FSETP.GT.AND P0, PT, R15.reuse, 8.50705917302346158658e+37, PT ;  /* 0x7e8000000f00780b */ /* 0x041fe40003f04000 */
[----:B------:R-:W-:Y:S02]  /*0230*/  FSETP.GEU.AND P1, PT, R15, 1.175494350822287508e-38, PT ;  /* 0x008000000f00780b */ /* 0x000fe40003f2e000 */
[----:B------:R-:W-:-:S09]  /*0240*/  FSEL R6, R6, 1, P0 ;  /* 0x3f80000006067808 */ /* 0x000fd20000000000 */
[----:B------:R-:W-:Y:S02]  /*0250*/  @P0 FMUL R15, R15, 0.25 ;  /* 0x3e8000000f0f0820 */ /* 0x000fe40000400000 */
[----:B------:R-:W-:Y:S02]  /*0260*/  @!P1 FMUL R6, R6, 16777216 ;  /* 0x4b80000006069820 */ /* 0x000fe40000400000 */
[----:B------:R-:W-:-:S06]  /*0270*/  @!P1 FMUL R15, R15, 16777216 ;  /* 0x4b8000000f0f9820 */ /* 0x000fcc0000400000 */
[----:B------:R-:W0:Y:S02]  /*0280*/  MUFU.RCP R15, R15 ;  /* 0x0000000f000f7308 */ /* 0x000e240000001000 */
[----:B0-----:R-:W-:-:S04]  /*0290*/  FMUL R3, R15, R6 ;  /* 0x000000060f037220 */ /* 0x001fc80000400000 */
[----:B------:R-:W-:Y:S01]  /*02a0*/  FMUL R6, R2, R3 ;  /* 0x0000000302067220 */ /* 0x000fe20000400000 */
[----:B-1----:R-:W-:-:S04]  /*02b0*/  IMAD.WIDE R2, R0, 0x4, R4 ;  /* 0x0000000400027825 */ /* 0x002fc800078e0204 */
[----:B--2---:R-:W-:Y:S01]  /*02c0*/  FFMA R13, R6, R12, R13 ;  /* 0x0000000c060d7223 */ /* 0x004fe2000000000d */
[----:B------:R-:W-:Y:S06]  /*02d0*/  @P2 EXIT ;  /* 0x000000000000294d */ /* 0x000fec0003800000 */
[----:B------:R-:W-:Y:S01]  /*02e0*/  STG.E desc[UR4][R2.64], R13 ;  /* 0x0000000d02007986 */ /* 0x000fe2000c101904 */
[----:B------:R-:W-:Y:S05]  /*02f0*/  EXIT ;  /* 0x000000000000794d */ /* 0x000fea0003800000 */
.L_x_0:
[----:B------:R-:W-:-:S00]  /*0300*/  BRA `(.L_x_0) ;  /* 0xfffffffc00fc7947 */ /* 0x000fc0000383ffff */
[----:B------:R-:W-:-:S00]  /*0310*/  NOP ;  /* 0x0000000000007918 */ /* 0x000fc00000000000 */
        /* <DEDUP_REMOVED lines=14> */
.L_x_1:


//--------------------- .nv.global.init           --------------------------
	.section	.nv.global.init,"aw",@progbits
.nv.global.init:
	.type		_$_str,@object
	.size		_$_str,(_$_str_$_2 - _$_str)
_$_str:
        /*0000*/ 	.byte	0x5f, 0x5f, 0x43, 0x55, 0x44, 0x41, 0x5f, 0x46, 0x54, 0x5a, 0x00
	.type		_$_str_$_2,@object
	.size		_$_str_$_2,(.L_1 - _$_str_$_2)
_$_str_$_2:
        /*000b*/ 	.byte	0x5f, 0x5f, 0x43, 0x55, 0x44, 0x41, 0x5f, 0x50, 0x52, 0x45, 0x43, 0x5f, 0x53, 0x51, 0x52, 0x54
        /*001b*/ 	.byte	0x00
.L_1:


//--------------------- .nv.constant0.triton_poi_fused__native_batch_norm_legit_no_training_41 --------------------------
	.section	.nv.constant0.triton_poi_fused__native_batch_norm_legit_no_training_41,"a",@progbits
	.sectionflags	@""
	.align	4
.nv.constant0.triton_poi_fused__native_batch_norm_legit_no_training_41:
	.zero		580
